	.headerflags	@"EF_CUDA_TEXMODE_UNIFIED EF_CUDA_64BIT_ADDRESS EF_CUDA_ACCELERATORS EF_CUDA_SM90 EF_CUDA_VIRTUAL_SM(EF_CUDA_SM90)"
	.elftype	@"ET_EXEC"


//--------------------- .nv.info                  --------------------------
	.section	.nv.info,"",@"SHT_CUDA_INFO"
	.align	4


	//----- nvinfo : EIATTR_REGCOUNT
	.align		4
        /*0000*/ 	.byte	0x04, 0x2f
        /*0002*/ 	.short	(.L_3 - .L_2)
	.align		4
.L_2:
        /*0004*/ 	.word	index@(triton_poi_fused__native_batch_norm_legit_no_training_leaky_relu_2)
        /*0008*/ 	.word	0x00000010


	//----- nvinfo : EIATTR_MIN_STACK_SIZE
	.align		4
.L_3:
        /*000c*/ 	.byte	0x04, 0x12
        /*000e*/ 	.short	(.L_5 - .L_4)
	.align		4
.L_4:
        /*0010*/ 	.word	index@(triton_poi_fused__native_batch_norm_legit_no_training_leaky_relu_2)
        /*0014*/ 	.word	0x00000000


	//----- nvinfo : EIATTR_FRAME_SIZE
	.align		4
.L_5:
        /*0018*/ 	.byte	0x04, 0x11
        /*001a*/ 	.short	(.L_7 - .L_6)
	.align		4
.L_6:
        /*001c*/ 	.word	index@(triton_poi_fused__native_batch_norm_legit_no_training_leaky_relu_2)
        /*0020*/ 	.word	0x00000000


	//----- nvinfo : EIATTR_MIN_STACK_SIZE
	.align		4
.L_7:
        /*0024*/ 	.byte	0x04, 0x12
        /*0026*/ 	.short	(.L_9 - .L_8)
	.align		4
.L_8:
        /*0028*/ 	.word	index@(triton_poi_fused__native_batch_norm_legit_no_training_leaky_relu_2)
        /*002c*/ 	.word	0x00000000
.L_9:


//--------------------- .nv.info.triton_poi_fused__native_batch_norm_legit_no_training_leaky_relu_2 --------------------------
	.section	.nv.info.triton_poi_fused__native_batch_norm_legit_no_training_leaky_relu_2,"",@"SHT_CUDA_INFO"
	.sectionflags	@""
	.align	4


	//----- nvinfo : EIATTR_CUDA_API_VERSION
	.align		4
        /*0000*/ 	.byte	0x04, 0x37
        /*0002*/ 	.short	(.L_11 - .L_10)
.L_10:
        /*0004*/ 	.word	0x0000007c


	//----- nvinfo : EIATTR_KPARAM_INFO
	.align		4
.L_11:
        /*0008*/ 	.byte	0x04, 0x17
        /*000a*/ 	.short	(.L_13 - .L_12)
.L_12:
        /*000c*/ 	.word	0x00000000
        /*0010*/ 	.short	0x0006
        /*0012*/ 	.short	0x0030
        /*0014*/ 	.byte	0x00, 0xf0, 0x11, 0x00


	//----- nvinfo : EIATTR_KPARAM_INFO
	.align		4
.L_13:
        /*0018*/ 	.byte	0x04, 0x17
        /*001a*/ 	.short	(.L_15 - .L_14)
.L_14:
        /*001c*/ 	.word	0x00000000
        /*0020*/ 	.short	0x0005
        /*0022*/ 	.short	0x0028
        /*0024*/ 	.byte	0x00, 0xf4, 0x21, 0x00


	//----- nvinfo : EIATTR_KPARAM_INFO
	.align		4
.L_15:
        /*0028*/ 	.byte	0x04, 0x17
        /*002a*/ 	.short	(.L_17 - .L_16)
.L_16:
        /*002c*/ 	.word	0x00000000
        /*0030*/ 	.short	0x0004
        /*0032*/ 	.short	0x0020
        /*0034*/ 	.byte	0x00, 0xf4, 0x21, 0x00


	//----- nvinfo : EIATTR_KPARAM_INFO
	.align		4
.L_17:
        /*0038*/ 	.byte	0x04, 0x17
        /*003a*/ 	.short	(.L_19 - .L_18)
.L_18:
        /*003c*/ 	.word	0x00000000
        /*0040*/ 	.short	0x0003
        /*0042*/ 	.short	0x0018
        /*0044*/ 	.byte	0x00, 0xf4, 0x21, 0x00


	//----- nvinfo : EIATTR_KPARAM_INFO
	.align		4
.L_19:
        /*0048*/ 	.byte	0x04, 0x17
        /*004a*/ 	.short	(.L_21 - .L_20)
.L_20:
        /*004c*/ 	.word	0x00000000
        /*0050*/ 	.short	0x0002
        /*0052*/ 	.short	0x0010
        /*0054*/ 	.byte	0x00, 0xf4, 0x21, 0x00


	//----- nvinfo : EIATTR_KPARAM_INFO
	.align		4
.L_21:
        /*0058*/ 	.byte	0x04, 0x17
        /*005a*/ 	.short	(.L_23 - .L_22)
.L_22:
        /*005c*/ 	.word	0x00000000
        /*0060*/ 	.short	0x0001
        /*0062*/ 	.short	0x0008
        /*0064*/ 	.byte	0x00, 0xf4, 0x21, 0x00


	//----- nvinfo : EIATTR_KPARAM_INFO
	.align		4
.L_23:
        /*0068*/ 	.byte	0x04, 0x17
        /*006a*/ 	.short	(.L_25 - .L_24)
.L_24:
        /*006c*/ 	.word	0x00000000
        /*0070*/ 	.short	0x0000
        /*0072*/ 	.short	0x0000
        /*0074*/ 	.byte	0x00, 0xf4, 0x21, 0x00


	//----- nvinfo : EIATTR_SPARSE_MMA_MASK
	.align		4
.L_25:
        /*0078*/ 	.byte	0x03, 0x50
        /*007a*/ 	.short	0x0000


	//----- nvinfo : EIATTR_MAXREG_COUNT
	.align		4
        /*007c*/ 	.byte	0x03, 0x1b
        /*007e*/ 	.short	0x00ff


	//----- nvinfo : EIATTR_EXIT_INSTR_OFFSETS
	.align		4
        /*0080*/ 	.byte	0x04, 0x1c
        /*0082*/ 	.short	(.L_27 - .L_26)


	//   ....[0]....
.L_26:
        /*0084*/ 	.word	0x000003d0


	//----- nvinfo : EIATTR_REQNTID
	.align		4
.L_27:
        /*0088*/ 	.byte	0x04, 0x10
        /*008a*/ 	.short	(.L_29 - .L_28)
.L_28:
        /*008c*/ 	.word	0x00000080
        /*0090*/ 	.word	0x00000001
        /*0094*/ 	.word	0x00000001


	//----- nvinfo : EIATTR_CBANK_PARAM_SIZE
	.align		4
.L_29:
        /*0098*/ 	.byte	0x03, 0x19
        /*009a*/ 	.short	0x0034


	//----- nvinfo : EIATTR_PARAM_CBANK
	.align		4
        /*009c*/ 	.byte	0x04, 0x0a
        /*009e*/ 	.short	(.L_31 - .L_30)
	.align		4
.L_30:
        /*00a0*/ 	.word	index@(.nv.constant0.triton_poi_fused__native_batch_norm_legit_no_training_leaky_relu_2)
        /*00a4*/ 	.short	0x0210
        /*00a6*/ 	.short	0x0034


	//----- nvinfo : EIATTR_SW_WAR
	.align		4
.L_31:
        /*00a8*/ 	.byte	0x04, 0x36
        /*00aa*/ 	.short	(.L_33 - .L_32)
.L_32:
        /*00ac*/ 	.word	0x00000008
.L_33:


//--------------------- .nv.callgraph             --------------------------
	.section	.nv.callgraph,"",@"SHT_CUDA_CALLGRAPH"
	.align	4
	.sectionentsize	8
	.align		4
        /*0000*/ 	.word	0x00000000
	.align		4
        /*0004*/ 	.word	0xffffffff
	.align		4
        /*0008*/ 	.word	0x00000000
	.align		4
        /*000c*/ 	.word	0xfffffffe
	.align		4
        /*0010*/ 	.word	0x00000000
	.align		4
        /*0014*/ 	.word	0xfffffffd
	.align		4
        /*0018*/ 	.word	0x00000000
	.align		4
        /*001c*/ 	.word	0xfffffffc


//--------------------- .nv.constant4             --------------------------
	.section	.nv.constant4,"a",@progbits
	.align	8
	.align		8
.nv.constant4:
        /*0000*/ 	.dword	_$_str
	.align		8
        /*0008*/ 	.dword	_$_str_$_2


//--------------------- .text.triton_poi_fused__native_batch_norm_legit_no_training_leaky_relu_2 --------------------------
	.section	.text.triton_poi_fused__native_batch_norm_legit_no_training_leaky_relu_2,"ax",@progbits
	.align	128
        .global         triton_poi_fused__native_batch_norm_legit_no_training_leaky_relu_2
        .type           triton_poi_fused__native_batch_norm_legit_no_training_leaky_relu_2,@function
        .size           triton_poi_fused__native_batch_norm_legit_no_training_leaky_relu_2,(.L_x_1 - triton_poi_fused__native_batch_norm_legit_no_training_leaky_relu_2)
        .other          triton_poi_fused__native_batch_norm_legit_no_training_leaky_relu_2,@"STO_CUDA_ENTRY STV_DEFAULT"
triton_poi_fused__native_batch_norm_legit_no_training_leaky_relu_2:
.text.triton_poi_fused__native_batch_norm_legit_no_training_leaky_relu_2:
[----:B------:R-:W-:Y:S01]  /*0000*/  LDC R1, c[0x0][0x28] ;  /* 0x00000a00ff017b82 */ /* 0x000fe20000000800 */
[----:B------:R-:W1:Y:S07]  /*0010*/  S2R R0, SR_TID.X ;  /* 0x0000000000007919 */ /* 0x000e6e0000002100 */
[----:B------:R-:W2:Y:S01]  /*0020*/  LDC.64 R2, c[0x0][0x228] ;  /* 0x00008a00ff027b82 */ /* 0x000ea20000000a00 */
[----:B------:R-:W-:Y:S01]  /*0030*/  ULDC.64 UR4, c[0x0][0x208] ;  /* 0x0000820000047ab9 */ /* 0x000fe20000000a00 */
[----:B------:R-:W3:Y:S06]  /*0040*/  S2R R7, SR_CTAID.X ;  /* 0x0000000000077919 */ /* 0x000eec0000002500 */
[----:B------:R-:W4:Y:S08]  /*0050*/  LDC.64 R8, c[0x0][0x230] ;  /* 0x00008c00ff087b82 */ /* 0x000f300000000a00 */
[----:B------:R-:W5:Y:S01]  /*0060*/  LDC.64 R10, c[0x0][0x238] ;  /* 0x00008e00ff0a7b82 */ /* 0x000f620000000a00 */
[----:B-1----:R-:W-:-:S02]  /*0070*/  SHF.L.U32 R0, R0, 0x1, RZ ;  /* 0x0000000100007819 */ /* 0x002fc400000006ff */
[----:B---3--:R-:W-:Y:S02]  /*0080*/  SHF.R.S32.HI R5, RZ, 0x17, R7 ;  /* 0x00000017ff057819 */ /* 0x008fe40000011407 */
[----:B------:R-:W-:Y:S02]  /*0090*/  LOP3.LUT R0, R0, 0xfe, RZ, 0xc0, !PT ;  /* 0x000000fe00007812 */ /* 0x000fe400078ec0ff */
[----:B------:R-:W-:Y:S02]  /*00a0*/  SGXT R5, R5, 0x1 ;  /* 0x000000010505781a */ /* 0x000fe40000000200 */
[----:B------:R-:W-:Y:S02]  /*00b0*/  LEA R0, R7, R0, 0x8 ;  /* 0x0000000007007211 */ /* 0x000fe400078e40ff */
[----:B------:R-:W1:Y:S02]  /*00c0*/  LDC.64 R6, c[0x0][0x220] ;  /* 0x00008800ff067b82 */ /* 0x000e640000000a00 */
[----:B------:R-:W-:-:S04]  /*00d0*/  LEA.HI R5, R5, R0, RZ, 0x7 ;  /* 0x0000000005057211 */ /* 0x000fc800078f38ff */
[----:B------:R-:W-:-:S04]  /*00e0*/  LOP3.LUT R5, R5, 0xffffff80, RZ, 0xc0, !PT ;  /* 0xffffff8005057812 */ /* 0x000fc800078ec0ff */
[----:B------:R-:W-:Y:S02]  /*00f0*/  IADD3 R13, R0, -R5, RZ ;  /* 0x80000005000d7210 */ /* 0x000fe40007ffe0ff */
[----:B------:R-:W3:Y:S03]  /*0100*/  LDC.64 R4, c[0x0][0x218] ;  /* 0x00008600ff047b82 */ /* 0x000ee60000000a00 */
[----:B--2---:R-:W-:-:S06]  /*0110*/  IMAD.WIDE R2, R13, 0x4, R2 ;  /* 0x000000040d027825 */ /* 0x004fcc00078e0202 */
[----:B------:R-:W2:Y:S01]  /*0120*/  LDG.E.EL.64 R2, desc[UR4][R2.64] ;  /* 0x0000000402027981 */ /* 0x000ea2000c2e1b00 */
[----:B-1----:R-:W-:-:S06]  /*0130*/  IMAD.WIDE R6, R13, 0x4, R6 ;  /* 0x000000040d067825 */ /* 0x002fcc00078e0206 */
[----:B------:R-:W2:Y:S01]  /*0140*/  LDG.E.EL.64 R6, desc[UR4][R6.64] ;  /* 0x0000000406067981 */ /* 0x000ea2000c2e1b00 */
[----:B---3--:R-:W-:-:S06]  /*0150*/  IMAD.WIDE R4, R0, 0x4, R4 ;  /* 0x0000000400047825 */ /* 0x008fcc00078e0204 */
[----:B------:R-:W3:Y:S01]  /*0160*/  LDG.E.64 R4, desc[UR4][R4.64] ;  /* 0x0000000404047981 */ /* 0x000ee2000c1e1b00 */
[----:B----4-:R-:W-:-:S04]  /*0170*/  IMAD.WIDE R8, R13, 0x4, R8 ;  /* 0x000000040d087825 */ /* 0x010fc800078e0208 */
[----:B-----5:R-:W-:Y:S02]  /*0180*/  IMAD.WIDE R10, R13, 0x4, R10 ;  /* 0x000000040d0a7825 */ /* 0x020fe400078e020a */
[----:B------:R-:W4:Y:S04]  /*0190*/  LDG.E.EL.64 R8, desc[UR4][R8.64] ;  /* 0x0000000408087981 */ /* 0x000f28000c2e1b00 */
[----:B------:R-:W4:Y:S01]  /*01a0*/  LDG.E.EL.64 R10, desc[UR4][R10.64] ;  /* 0x000000040a0a7981 */ /* 0x000f22000c2e1b00 */
[----:B--2---:R-:W-:Y:S01]  /*01b0*/  FADD R2, R2, 9.9999997473787516356e-06 ;  /* 0x3727c5ac02027421 */ /* 0x004fe20000000000 */
[----:B------:R-:W-:-:S03]  /*01c0*/  FADD R3, R3, 9.9999997473787516356e-06 ;  /* 0x3727c5ac03037421 */ /* 0x000fc60000000000 */
[----:B------:R-:W1:Y:S08]  /*01d0*/  MUFU.SQRT R12, R2 ;  /* 0x00000002000c7308 */ /* 0x000e700000002000 */
[----:B------:R-:W2:Y:S01]  /*01e0*/  MUFU.SQRT R13, R3 ;  /* 0x00000003000d7308 */ /* 0x000ea20000002000 */
[C---:B-1----:R-:W-:Y:S02]  /*01f0*/  FSETP.GT.AND P0, PT, R12.reuse, 8.50705917302346158658e+37, PT ;  /* 0x7e8000000c00780b */ /* 0x042fe40003f04000 */
[----:B------:R-:W-:-:S02]  /*0200*/  FSETP.GEU.AND P2, PT, R12, 1.175494350822287508e-38, PT ;  /* 0x008000000c00780b */ /* 0x000fc40003f4e000 */
[C---:B--2---:R-:W-:Y:S02]  /*0210*/  FSETP.GT.AND P1, PT, R13.reuse, 8.50705917302346158658e+37, PT ;  /* 0x7e8000000d00780b */ /* 0x044fe40003f24000 */
[----:B------:R-:W-:-:S07]  /*0220*/  FSETP.GEU.AND P3, PT, R13, 1.175494350822287508e-38, PT ;  /* 0x008000000d00780b */ /* 0x000fce0003f6e000 */
[----:B------:R-:W-:Y:S01]  /*0230*/  @P0 FMUL R12, R12, 0.25 ;  /* 0x3e8000000c0c0820 */ /* 0x000fe20000400000 */
[----:B------:R-:W-:-:S03]  /*0240*/  HFMA2.MMA R2, -RZ, RZ, 1.625, 0 ;  /* 0x3e800000ff027435 */ /* 0x000fc600000001ff */
[----:B------:R-:W-:Y:S01]  /*0250*/  @!P2 FMUL R12, R12, 16777216 ;  /* 0x4b8000000c0ca820 */ /* 0x000fe20000400000 */
[----:B------:R-:W-:-:S04]  /*0260*/  @P1 FMUL R13, R13, 0.25 ;  /* 0x3e8000000d0d1820 */ /* 0x000fc80000400000 */
[----:B------:R-:W-:Y:S01]  /*0270*/  @!P3 FMUL R13, R13, 16777216 ;  /* 0x4b8000000d0db820 */ /* 0x000fe20000400000 */
[----:B------:R-:W1:Y:S01]  /*0280*/  MUFU.RCP R12, R12 ;  /* 0x0000000c000c7308 */ /* 0x000e620000001000 */
[----:B------:R-:W-:-:S07]  /*0290*/  FSEL R3, R2, 1, P0 ;  /* 0x3f80000002037808 */ /* 0x000fce0000000000 */
[----:B------:R-:W2:Y:S01]  /*02a0*/  MUFU.RCP R13, R13 ;  /* 0x0000000d000d7308 */ /* 0x000ea20000001000 */
[----:B------:R-:W-:Y:S01]  /*02b0*/  FSEL R2, R2, 1, P1 ;  /* 0x3f80000002027808 */ /* 0x000fe20000800000 */
[----:B------:R-:W-:Y:S01]  /*02c0*/  @!P2 FMUL R3, R3, 16777216 ;  /* 0x4b8000000303a820 */ /* 0x000fe20000400000 */
[----:B---3--:R-:W-:-:S03]  /*02d0*/  FADD R5, R5, -R7 ;  /* 0x8000000705057221 */ /* 0x008fc60000000000 */
[----:B------:R-:W-:Y:S01]  /*02e0*/  @!P3 FMUL R2, R2, 16777216 ;  /* 0x4b8000000202b820 */ /* 0x000fe20000400000 */
[----:B------:R-:W-:Y:S01]  /*02f0*/  FADD R4, R4, -R6 ;  /* 0x8000000604047221 */ /* 0x000fe20000000000 */
[----:B-1----:R-:W-:Y:S02]  /*0300*/  FMUL R7, R12, R3 ;  /* 0x000000030c077220 */ /* 0x002fe40000400000 */
[----:B--2---:R-:W-:Y:S02]  /*0310*/  FMUL R6, R13, R2 ;  /* 0x000000020d067220 */ /* 0x004fe40000400000 */
[----:B------:R-:W1:Y:S01]  /*0320*/  LDC.64 R2, c[0x0][0x210] ;  /* 0x00008400ff027b82 */ /* 0x000e620000000a00 */
[----:B------:R-:W-:Y:S01]  /*0330*/  FMUL R7, R4, R7 ;  /* 0x0000000704077220 */ /* 0x000fe20000400000 */
[----:B------:R-:W-:-:S03]  /*0340*/  FMUL R6, R5, R6 ;  /* 0x0000000605067220 */ /* 0x000fc60000400000 */
[----:B----4-:R-:W-:Y:S01]  /*0350*/  FFMA R8, R8, R7, R10 ;  /* 0x0000000708087223 */ /* 0x010fe2000000000a */
[----:B------:R-:W-:-:S04]  /*0360*/  FFMA R9, R9, R6, R11 ;  /* 0x0000000609097223 */ /* 0x000fc8000000000b */
[----:B------:R-:W-:Y:S02]  /*0370*/  FSETP.GT.AND P0, PT, R8, RZ, PT ;  /* 0x000000ff0800720b */ /* 0x000fe40003f04000 */
[----:B------:R-:W-:-:S11]  /*0380*/  FSETP.GT.AND P1, PT, R9, RZ, PT ;  /* 0x000000ff0900720b */ /* 0x000fd60003f24000 */
[----:B------:R-:W-:Y:S01]  /*0390*/  @!P0 FMUL R8, R8, 0.20000000298023223877 ;  /* 0x3e4ccccd08088820 */ /* 0x000fe20000400000 */
[----:B-1----:R-:W-:-:S04]  /*03a0*/  IMAD.WIDE R2, R0, 0x4, R2 ;  /* 0x0000000400027825 */ /* 0x002fc800078e0202 */
[----:B------:R-:W-:-:S05]  /*03b0*/  @!P1 FMUL R9, R9, 0.20000000298023223877 ;  /* 0x3e4ccccd09099820 */ /* 0x000fca0000400000 */
[----:B------:R-:W-:Y:S01]  /*03c0*/  STG.E.64 desc[UR4][R2.64], R8 ;  /* 0x0000000802007986 */ /* 0x000fe2000c101b04 */
[----:B------:R-:W-:Y:S05]  /*03d0*/  EXIT ;  /* 0x000000000000794d */ /* 0x000fea0003800000 */
.L_x_0:
[----:B------:R-:W-:-:S00]  /*03e0*/  BRA `(.L_x_0) ;  /* 0xfffffffc00fc7947 */ /* 0x000fc0000383ffff */
[----:B------:R-:W-:-:S00]  /*03f0*/  NOP ;  /* 0x0000000000007918 */ /* 0x000fc00000000000 */
        /* <DEDUP_REMOVED lines=8> */
.L_x_1:


//--------------------- .nv.global.init           --------------------------
	.section	.nv.global.init,"aw",@progbits
.nv.global.init:
	.type		_$_str,@object
	.size		_$_str,(_$_str_$_2 - _$_str)
_$_str:
        /*0000*/ 	.byte	0x5f, 0x5f, 0x43, 0x55, 0x44, 0x41, 0x5f, 0x46, 0x54, 0x5a, 0x00
	.type		_$_str_$_2,@object
	.size		_$_str_$_2,(.L_1 - _$_str_$_2)
_$_str_$_2:
        /*000b*/ 	.byte	0x5f, 0x5f, 0x43, 0x55, 0x44, 0x41, 0x5f, 0x50, 0x52, 0x45, 0x43, 0x5f, 0x53, 0x51, 0x52, 0x54
        /*001b*/ 	.byte	0x00
.L_1:


//--------------------- .nv.constant0.triton_poi_fused__native_batch_norm_legit_no_training_leaky_relu_2 --------------------------
	.section	.nv.constant0.triton_poi_fused__native_batch_norm_legit_no_training_leaky_relu_2,"a",@progbits
	.sectionflags	@""
	.align	4
.nv.constant0.triton_poi_fused__native_batch_norm_legit_no_training_leaky_relu_2:
	.zero		580
